//
// Generated by NVIDIA NVVM Compiler
//
// Compiler Build ID: CL-36424714
// Cuda compilation tools, release 13.0, V13.0.88
// Based on NVVM 20.0.0
//

.version 9.0
.target sm_100
.address_size 64

	// .globl	matrixMulKernel

.visible .entry matrixMulKernel(
	.param .u64 .ptr .align 1 matrixMulKernel_param_0,
	.param .u64 .ptr .align 1 matrixMulKernel_param_1,
	.param .u64 .ptr .align 1 matrixMulKernel_param_2,
	.param .u32 matrixMulKernel_param_3,
	.param .u32 matrixMulKernel_param_4,
	.param .u32 matrixMulKernel_param_5
)
{
	.reg .pred 	%p<13>;
	.reg .b32 	%r<41>;
	.reg .b32 	%f<37>;
	.reg .b64 	%rd<53>;
	.reg .b64 	%fd<65>;

	ld.param.u64 	%rd7, [matrixMulKernel_param_0];
	ld.param.u64 	%rd8, [matrixMulKernel_param_1];
	ld.param.u64 	%rd6, [matrixMulKernel_param_2];
	ld.param.u32 	%r20, [matrixMulKernel_param_3];
	ld.param.u32 	%r18, [matrixMulKernel_param_4];
	ld.param.u32 	%r19, [matrixMulKernel_param_5];
	cvta.to.global.u64 	%rd1, %rd8;
	cvta.to.global.u64 	%rd2, %rd7;
	mov.u32 	%r21, %ctaid.y;
	mov.u32 	%r22, %ntid.y;
	mov.u32 	%r23, %tid.y;
	mad.lo.s32 	%r1, %r21, %r22, %r23;
	mov.u32 	%r24, %ctaid.x;
	mov.u32 	%r25, %ntid.x;
	mov.u32 	%r26, %tid.x;
	mad.lo.s32 	%r2, %r24, %r25, %r26;
	setp.ge.s32 	%p1, %r1, %r20;
	setp.ge.s32 	%p2, %r2, %r19;
	or.pred  	%p3, %p1, %p2;
	@%p3 bra 	$L__BB0_15;
	setp.lt.s32 	%p4, %r18, 1;
	mov.f64 	%fd64, 0d0000000000000000;
	@%p4 bra 	$L__BB0_14;
	mul.lo.s32 	%r3, %r18, %r1;
	and.b32  	%r4, %r18, 7;
	setp.lt.u32 	%p5, %r18, 8;
	mov.f32 	%f36, 0f00000000;
	mov.b32 	%r39, 0;
	@%p5 bra 	$L__BB0_5;
	and.b32  	%r39, %r18, 2147483640;
	neg.s32 	%r37, %r39;
	shl.b32 	%r7, %r19, 3;
	mul.wide.u32 	%rd9, %r3, 8;
	add.s64 	%rd10, %rd9, %rd2;
	add.s64 	%rd52, %rd10, 32;
	mov.f32 	%f36, 0f00000000;
	mul.wide.s32 	%rd13, %r19, 8;
	mov.u32 	%r36, %r2;
$L__BB0_4:
	.pragma "nounroll";
	ld.global.f64 	%fd4, [%rd52+-32];
	mul.wide.s32 	%rd11, %r36, 8;
	add.s64 	%rd12, %rd1, %rd11;
	ld.global.f64 	%fd5, [%rd12];
	cvt.f64.f32 	%fd6, %f36;
	fma.rn.f64 	%fd7, %fd4, %fd5, %fd6;
	cvt.rn.f32.f64 	%f16, %fd7;
	ld.global.f64 	%fd8, [%rd52+-24];
	add.s64 	%rd14, %rd12, %rd13;
	ld.global.f64 	%fd9, [%rd14];
	cvt.f64.f32 	%fd10, %f16;
	fma.rn.f64 	%fd11, %fd8, %fd9, %fd10;
	cvt.rn.f32.f64 	%f17, %fd11;
	ld.global.f64 	%fd12, [%rd52+-16];
	add.s64 	%rd15, %rd14, %rd13;
	ld.global.f64 	%fd13, [%rd15];
	cvt.f64.f32 	%fd14, %f17;
	fma.rn.f64 	%fd15, %fd12, %fd13, %fd14;
	cvt.rn.f32.f64 	%f18, %fd15;
	ld.global.f64 	%fd16, [%rd52+-8];
	add.s64 	%rd16, %rd15, %rd13;
	ld.global.f64 	%fd17, [%rd16];
	cvt.f64.f32 	%fd18, %f18;
	fma.rn.f64 	%fd19, %fd16, %fd17, %fd18;
	cvt.rn.f32.f64 	%f19, %fd19;
	ld.global.f64 	%fd20, [%rd52];
	add.s64 	%rd17, %rd16, %rd13;
	ld.global.f64 	%fd21, [%rd17];
	cvt.f64.f32 	%fd22, %f19;
	fma.rn.f64 	%fd23, %fd20, %fd21, %fd22;
	cvt.rn.f32.f64 	%f20, %fd23;
	ld.global.f64 	%fd24, [%rd52+8];
	add.s64 	%rd18, %rd17, %rd13;
	ld.global.f64 	%fd25, [%rd18];
	cvt.f64.f32 	%fd26, %f20;
	fma.rn.f64 	%fd27, %fd24, %fd25, %fd26;
	cvt.rn.f32.f64 	%f21, %fd27;
	ld.global.f64 	%fd28, [%rd52+16];
	add.s64 	%rd19, %rd18, %rd13;
	ld.global.f64 	%fd29, [%rd19];
	cvt.f64.f32 	%fd30, %f21;
	fma.rn.f64 	%fd31, %fd28, %fd29, %fd30;
	cvt.rn.f32.f64 	%f22, %fd31;
	ld.global.f64 	%fd32, [%rd52+24];
	add.s64 	%rd20, %rd19, %rd13;
	ld.global.f64 	%fd33, [%rd20];
	cvt.f64.f32 	%fd34, %f22;
	fma.rn.f64 	%fd35, %fd32, %fd33, %fd34;
	cvt.rn.f32.f64 	%f36, %fd35;
	add.s32 	%r37, %r37, 8;
	add.s32 	%r36, %r36, %r7;
	add.s64 	%rd52, %rd52, 64;
	setp.ne.s32 	%p6, %r37, 0;
	@%p6 bra 	$L__BB0_4;
$L__BB0_5:
	setp.eq.s32 	%p7, %r4, 0;
	@%p7 bra 	$L__BB0_13;
	and.b32  	%r13, %r18, 3;
	setp.lt.u32 	%p8, %r4, 4;
	@%p8 bra 	$L__BB0_8;
	add.s32 	%r28, %r39, %r3;
	mul.wide.u32 	%rd21, %r28, 8;
	add.s64 	%rd22, %rd2, %rd21;
	ld.global.f64 	%fd36, [%rd22];
	mad.lo.s32 	%r29, %r39, %r19, %r2;
	mul.wide.s32 	%rd23, %r29, 8;
	add.s64 	%rd24, %rd1, %rd23;
	ld.global.f64 	%fd37, [%rd24];
	cvt.f64.f32 	%fd38, %f36;
	fma.rn.f64 	%fd39, %fd36, %fd37, %fd38;
	cvt.rn.f32.f64 	%f24, %fd39;
	cvt.u64.u32 	%rd25, %r3;
	cvt.u64.u32 	%rd26, %r39;
	add.s64 	%rd27, %rd26, %rd25;
	shl.b64 	%rd28, %rd27, 3;
	add.s64 	%rd29, %rd2, %rd28;
	ld.global.f64 	%fd40, [%rd29+8];
	mul.wide.s32 	%rd30, %r19, 8;
	add.s64 	%rd31, %rd24, %rd30;
	ld.global.f64 	%fd41, [%rd31];
	cvt.f64.f32 	%fd42, %f24;
	fma.rn.f64 	%fd43, %fd40, %fd41, %fd42;
	cvt.rn.f32.f64 	%f25, %fd43;
	ld.global.f64 	%fd44, [%rd29+16];
	add.s64 	%rd32, %rd31, %rd30;
	ld.global.f64 	%fd45, [%rd32];
	cvt.f64.f32 	%fd46, %f25;
	fma.rn.f64 	%fd47, %fd44, %fd45, %fd46;
	cvt.rn.f32.f64 	%f26, %fd47;
	ld.global.f64 	%fd48, [%rd29+24];
	add.s64 	%rd33, %rd32, %rd30;
	ld.global.f64 	%fd49, [%rd33];
	cvt.f64.f32 	%fd50, %f26;
	fma.rn.f64 	%fd51, %fd48, %fd49, %fd50;
	cvt.rn.f32.f64 	%f36, %fd51;
	add.s32 	%r39, %r39, 4;
$L__BB0_8:
	setp.eq.s32 	%p9, %r13, 0;
	@%p9 bra 	$L__BB0_13;
	setp.eq.s32 	%p10, %r13, 1;
	@%p10 bra 	$L__BB0_11;
	add.s32 	%r30, %r39, %r3;
	mul.wide.u32 	%rd34, %r30, 8;
	add.s64 	%rd35, %rd2, %rd34;
	ld.global.f64 	%fd52, [%rd35];
	mad.lo.s32 	%r31, %r39, %r19, %r2;
	mul.wide.s32 	%rd36, %r31, 8;
	add.s64 	%rd37, %rd1, %rd36;
	ld.global.f64 	%fd53, [%rd37];
	cvt.f64.f32 	%fd54, %f36;
	fma.rn.f64 	%fd55, %fd52, %fd53, %fd54;
	cvt.rn.f32.f64 	%f28, %fd55;
	cvt.u64.u32 	%rd38, %r3;
	cvt.u64.u32 	%rd39, %r39;
	add.s64 	%rd40, %rd39, %rd38;
	shl.b64 	%rd41, %rd40, 3;
	add.s64 	%rd42, %rd2, %rd41;
	ld.global.f64 	%fd56, [%rd42+8];
	mul.wide.s32 	%rd43, %r19, 8;
	add.s64 	%rd44, %rd37, %rd43;
	ld.global.f64 	%fd57, [%rd44];
	cvt.f64.f32 	%fd58, %f28;
	fma.rn.f64 	%fd59, %fd56, %fd57, %fd58;
	cvt.rn.f32.f64 	%f36, %fd59;
	add.s32 	%r39, %r39, 2;
$L__BB0_11:
	and.b32  	%r32, %r18, 1;
	setp.eq.b32 	%p11, %r32, 1;
	not.pred 	%p12, %p11;
	@%p12 bra 	$L__BB0_13;
	add.s32 	%r33, %r39, %r3;
	mul.wide.u32 	%rd45, %r33, 8;
	add.s64 	%rd46, %rd2, %rd45;
	ld.global.f64 	%fd60, [%rd46];
	mad.lo.s32 	%r34, %r39, %r19, %r2;
	mul.wide.s32 	%rd47, %r34, 8;
	add.s64 	%rd48, %rd1, %rd47;
	ld.global.f64 	%fd61, [%rd48];
	cvt.f64.f32 	%fd62, %f36;
	fma.rn.f64 	%fd63, %fd60, %fd61, %fd62;
	cvt.rn.f32.f64 	%f36, %fd63;
$L__BB0_13:
	cvt.f64.f32 	%fd64, %f36;
$L__BB0_14:
	mad.lo.s32 	%r35, %r19, %r1, %r2;
	cvta.to.global.u64 	%rd49, %rd6;
	mul.wide.s32 	%rd50, %r35, 8;
	add.s64 	%rd51, %rd49, %rd50;
	st.global.f64 	[%rd51], %fd64;
$L__BB0_15:
	ret;

}


// ===== COMPILED SASS (sm_100) =====

	.target	sm_100

	.elftype	@"ET_EXEC"


//--------------------- .note.nv.tkinfo           --------------------------
	.section	.note.nv.tkinfo,"",@"SHT_NOTE"
	.sectionflags	@"SHF_NOTE_NV_TKINFO"
	.tkinfo
        /*0018*/ 	.word	0x00000002
        /*0030*/ 	.string	""
        /*0030*/ 	.string	"ptxas"
        /*0030*/ 	.string	"Cuda compilation tools, release 13.0, V13.0.88"
        /*0030*/ 	.string	"Build cuda_13.0.r13.0/compiler.36424714_0"
        /*0030*/ 	.string	"-arch sm_100 -m 64 "



//--------------------- .note.nv.cuinfo           --------------------------
	.section	.note.nv.cuinfo,"",@"SHT_NOTE"
	.sectionflags	@"SHF_NOTE_NV_CUINFO"
        /*0018*/ 	.short	0x0002
        /*001a*/ 	.short	0x0064
        /*001c*/ 	.short	0x0082
	.zero		2


//--------------------- .nv.info                  --------------------------
	.section	.nv.info,"",@"SHT_CUDA_INFO"
	.align	4


	//----- nvinfo : EIATTR_REGCOUNT
	.align		4
        /*0000*/ 	.byte	0x04, 0x2f
        /*0002*/ 	.short	(.L_1 - .L_0)
	.align		4
.L_0:
        /*0004*/ 	.word	index@(matrixMulKernel)
        /*0008*/ 	.word	0x00000020


	//----- nvinfo : EIATTR_FRAME_SIZE
	.align		4
.L_1:
        /*000c*/ 	.byte	0x04, 0x11
        /*000e*/ 	.short	(.L_3 - .L_2)
	.align		4
.L_2:
        /*0010*/ 	.word	index@(matrixMulKernel)
        /*0014*/ 	.word	0x00000000


	//----- nvinfo : EIATTR_MIN_STACK_SIZE
	.align		4
.L_3:
        /*0018*/ 	.byte	0x04, 0x12
        /*001a*/ 	.short	(.L_5 - .L_4)
	.align		4
.L_4:
        /*001c*/ 	.word	index@(matrixMulKernel)
        /*0020*/ 	.word	0x00000000
.L_5:


//--------------------- .nv.compat                --------------------------
	.section	.nv.compat,"",@"SHT_CUDA_COMPAT_INFO"
	.align	4
        /*0000*/ 	.byte	0x02, 0x09, 0x00, 0x00, 0x02, 0x02, 0x01, 0x00, 0x02, 0x05, 0x05, 0x00, 0x03, 0x07, 0x01, 0x01
        /*0010*/ 	.byte	0x02, 0x03, 0x00, 0x00, 0x02, 0x06, 0x01, 0x00, 0x04, 0x0b, 0x08, 0x00, 0x01, 0x00, 0x00, 0x00
        /*0020*/ 	.byte	0x00, 0x00, 0x00, 0x00


//--------------------- .nv.info.matrixMulKernel  --------------------------
	.section	.nv.info.matrixMulKernel,"",@"SHT_CUDA_INFO"
	.sectionflags	@""
	.align	4


	//----- nvinfo : EIATTR_CUDA_API_VERSION
	.align		4
        /*0000*/ 	.byte	0x04, 0x37
        /*0002*/ 	.short	(.L_7 - .L_6)
.L_6:
        /*0004*/ 	.word	0x00000082


	//----- nvinfo : EIATTR_KPARAM_INFO
	.align		4
.L_7:
        /*0008*/ 	.byte	0x04, 0x17
        /*000a*/ 	.short	(.L_9 - .L_8)
.L_8:
        /*000c*/ 	.word	0x00000000
        /*0010*/ 	.short	0x0005
        /*0012*/ 	.short	0x0020
        /*0014*/ 	.byte	0x00, 0xf0, 0x11, 0x00


	//----- nvinfo : EIATTR_KPARAM_INFO
	.align		4
.L_9:
        /*0018*/ 	.byte	0x04, 0x17
        /*001a*/ 	.short	(.L_11 - .L_10)
.L_10:
        /*001c*/ 	.word	0x00000000
        /*0020*/ 	.short	0x0004
        /*0022*/ 	.short	0x001c
        /*0024*/ 	.byte	0x00, 0xf0, 0x11, 0x00


	//----- nvinfo : EIATTR_KPARAM_INFO
	.align		4
.L_11:
        /*0028*/ 	.byte	0x04, 0x17
        /*002a*/ 	.short	(.L_13 - .L_12)
.L_12:
        /*002c*/ 	.word	0x00000000
        /*0030*/ 	.short	0x0003
        /*0032*/ 	.short	0x0018
        /*0034*/ 	.byte	0x00, 0xf0, 0x11, 0x00


	//----- nvinfo : EIATTR_KPARAM_INFO
	.align		4
.L_13:
        /*0038*/ 	.byte	0x04, 0x17
        /*003a*/ 	.short	(.L_15 - .L_14)
.L_14:
        /*003c*/ 	.word	0x00000000
        /*0040*/ 	.short	0x0002
        /*0042*/ 	.short	0x0010
        /*0044*/ 	.byte	0x00, 0xf5, 0x21, 0x00


	//----- nvinfo : EIATTR_KPARAM_INFO
	.align		4
.L_15:
        /*0048*/ 	.byte	0x04, 0x17
        /*004a*/ 	.short	(.L_17 - .L_16)
.L_16:
        /*004c*/ 	.word	0x00000000
        /*0050*/ 	.short	0x0001
        /*0052*/ 	.short	0x0008
        /*0054*/ 	.byte	0x00, 0xf5, 0x21, 0x00


	//----- nvinfo : EIATTR_KPARAM_INFO
	.align		4
.L_17:
        /*0058*/ 	.byte	0x04, 0x17
        /*005a*/ 	.short	(.L_19 - .L_18)
.L_18:
        /*005c*/ 	.word	0x00000000
        /*0060*/ 	.short	0x0000
        /*0062*/ 	.short	0x0000
        /*0064*/ 	.byte	0x00, 0xf5, 0x21, 0x00


	//----- nvinfo : EIATTR_SPARSE_MMA_MASK
	.align		4
.L_19:
        /*0068*/ 	.byte	0x03, 0x50
        /*006a*/ 	.short	0x0000


	//----- nvinfo : EIATTR_MAXREG_COUNT
	.align		4
        /*006c*/ 	.byte	0x03, 0x1b
        /*006e*/ 	.short	0x00ff


	//----- nvinfo : EIATTR_MERCURY_ISA_VERSION
	.align		4
        /*0070*/ 	.byte	0x03, 0x5f
        /*0072*/ 	.short	0x0101


	//----- nvinfo : EIATTR_VRC_CTA_INIT_COUNT
	.align		4
        /*0074*/ 	.byte	0x02, 0x4a
	.zero		1
	.zero		1


	//----- nvinfo : EIATTR_EXIT_INSTR_OFFSETS
	.align		4
        /*0078*/ 	.byte	0x04, 0x1c
        /*007a*/ 	.short	(.L_21 - .L_20)


	//   ....[0]....
.L_20:
        /*007c*/ 	.word	0x000000d0


	//   ....[1]....
        /*0080*/ 	.word	0x00000ae0


	//----- nvinfo : EIATTR_CBANK_PARAM_SIZE
	.align		4
.L_21:
        /*0084*/ 	.byte	0x03, 0x19
        /*0086*/ 	.short	0x0024


	//----- nvinfo : EIATTR_PARAM_CBANK
	.align		4
        /*0088*/ 	.byte	0x04, 0x0a
        /*008a*/ 	.short	(.L_23 - .L_22)
	.align		4
.L_22:
        /*008c*/ 	.word	index@(.nv.constant0.matrixMulKernel)
        /*0090*/ 	.short	0x0380
        /*0092*/ 	.short	0x0024


	//----- nvinfo : EIATTR_SW_WAR
	.align		4
.L_23:
        /*0094*/ 	.byte	0x04, 0x36
        /*0096*/ 	.short	(.L_25 - .L_24)
.L_24:
        /*0098*/ 	.word	0x00000008
.L_25:


//--------------------- .nv.callgraph             --------------------------
	.section	.nv.callgraph,"",@"SHT_CUDA_CALLGRAPH"
	.align	4
	.sectionentsize	8
	.align		4
        /*0000*/ 	.word	0x00000000
	.align		4
        /*0004*/ 	.word	0xffffffff
	.align		4
        /*0008*/ 	.word	0x00000000
	.align		4
        /*000c*/ 	.word	0xfffffffe
	.align		4
        /*0010*/ 	.word	0x00000000
	.align		4
        /*0014*/ 	.word	0xfffffffd
	.align		4
        /*0018*/ 	.word	0x00000000
	.align		4
        /*001c*/ 	.word	0xfffffffc


//--------------------- .text.matrixMulKernel     --------------------------
	.section	.text.matrixMulKernel,"ax",@progbits
	.align	128
        .global         matrixMulKernel
        .type           matrixMulKernel,@function
        .size           matrixMulKernel,(.L_x_7 - matrixMulKernel)
        .other          matrixMulKernel,@"STO_CUDA_ENTRY STV_DEFAULT"
matrixMulKernel:
.text.matrixMulKernel:
[----:B------:R-:W-:Y:S01]  /*0000*/  LDC R1, c[0x0][0x37c] ;  /* 0x0000df00ff017b82 */ /* 0x000fe20000000800 */
[----:B------:R-:W0:Y:S07]  /*0010*/  S2R R2, SR_TID.X ;  /* 0x0000000000027919 */ /* 0x000e2e0000002100 */
[----:B------:R-:W1:Y:S01]  /*0020*/  LDC R24, c[0x0][0x364] ;  /* 0x0000d900ff187b82 */ /* 0x000e620000000800 */
[----:B------:R-:W2:Y:S01]  /*0030*/  LDCU UR6, c[0x0][0x398] ;  /* 0x00007300ff0677ac */ /* 0x000ea20008000800 */
[----:B------:R-:W1:Y:S06]  /*0040*/  S2R R3, SR_TID.Y ;  /* 0x0000000000037919 */ /* 0x000e6c0000002200 */
[----:B------:R-:W0:Y:S08]  /*0050*/  S2UR UR5, SR_CTAID.X ;  /* 0x00000000000579c3 */ /* 0x000e300000002500 */
[----:B------:R-:W0:Y:S08]  /*0060*/  LDC R25, c[0x0][0x360] ;  /* 0x0000d800ff197b82 */ /* 0x000e300000000800 */
[----:B------:R-:W1:Y:S08]  /*0070*/  S2UR UR4, SR_CTAID.Y ;  /* 0x00000000000479c3 */ /* 0x000e700000002600 */
[----:B------:R-:W3:Y:S01]  /*0080*/  LDC R0, c[0x0][0x3a0] ;  /* 0x0000e800ff007b82 */ /* 0x000ee20000000800 */
[----:B0-----:R-:W-:-:S02]  /*0090*/  IMAD R25, R25, UR5, R2 ;  /* 0x0000000519197c24 */ /* 0x001fc4000f8e0202 */
[----:B-1----:R-:W-:-:S03]  /*00a0*/  IMAD R24, R24, UR4, R3 ;  /* 0x0000000418187c24 */ /* 0x002fc6000f8e0203 */
[----:B---3--:R-:W-:-:S04]  /*00b0*/  ISETP.GE.AND P0, PT, R25, R0, PT ;  /* 0x000000001900720c */ /* 0x008fc80003f06270 */
[----:B--2---:R-:W-:-:S13]  /*00c0*/  ISETP.GE.OR P0, PT, R24, UR6, P0 ;  /* 0x0000000618007c0c */ /* 0x004fda0008706670 */
[----:B------:R-:W-:Y:S05]  /*00d0*/  @P0 EXIT ;  /* 0x000000000000094d */ /* 0x000fea0003800000 */
[----:B------:R-:W0:Y:S01]  /*00e0*/  LDCU UR5, c[0x0][0x39c] ;  /* 0x00007380ff0577ac */ /* 0x000e220008000800 */
[----:B------:R-:W-:Y:S01]  /*00f0*/  CS2R R28, SRZ ;  /* 0x00000000001c7805 */ /* 0x000fe2000001ff00 */
[----:B------:R-:W1:Y:S01]  /*0100*/  LDCU.64 UR8, c[0x0][0x358] ;  /* 0x00006b00ff0877ac */ /* 0x000e620008000a00 */
[----:B0-----:R-:W-:-:S09]  /*0110*/  UISETP.GE.AND UP0, UPT, UR5, 0x1, UPT ;  /* 0x000000010500788c */ /* 0x001fd2000bf06270 */
[----:B-1----:R-:W-:Y:S05]  /*0120*/  BRA.U !UP0, `(.L_x_0) ;  /* 0x00000009085c7547 */ /* 0x002fea000b800000 */
[----:B------:R-:W-:Y:S01]  /*0130*/  UISETP.GE.U32.AND UP1, UPT, UR5, 0x8, UPT ;  /* 0x000000080500788c */ /* 0x000fe2000bf26070 */
[----:B------:R-:W-:Y:S01]  /*0140*/  HFMA2 R28, -RZ, RZ, 0, 0 ;  /* 0x00000000ff1c7431 */ /* 0x000fe200000001ff */
[----:B------:R-:W-:Y:S02]  /*0150*/  ULOP3.LUT UR6, UR5, 0x7, URZ, 0xc0, !UPT ;  /* 0x0000000705067892 */ /* 0x000fe4000f8ec0ff */
[----:B------:R-:W-:Y:S01]  /*0160*/  IMAD R26, R24, UR5, RZ ;  /* 0x00000005181a7c24 */ /* 0x000fe2000f8e02ff */
[----:B------:R-:W-:Y:S01]  /*0170*/  UMOV UR4, URZ ;  /* 0x000000ff00047c82 */ /* 0x000fe20008000000 */
[----:B------:R-:W-:-:S03]  /*0180*/  UISETP.NE.AND UP0, UPT, UR6, URZ, UPT ;  /* 0x000000ff0600728c */ /* 0x000fc6000bf05270 */
[----:B------:R-:W-:Y:S08]  /*0190*/  BRA.U !UP1, `(.L_x_1) ;  /* 0x0000000109fc7547 */ /* 0x000ff0000b800000 */
[----:B------:R-:W0:Y:S01]  /*01a0*/  LDC.64 R2, c[0x0][0x380] ;  /* 0x0000e000ff027b82 */ /* 0x000e220000000a00 */
[----:B------:R-:W-:Y:S01]  /*01b0*/  ULOP3.LUT UR4, UR5, 0x7ffffff8, URZ, 0xc0, !UPT ;  /* 0x7ffffff805047892 */ /* 0x000fe2000f8ec0ff */
[----:B------:R-:W-:Y:S02]  /*01c0*/  MOV R28, RZ ;  /* 0x000000ff001c7202 */ /* 0x000fe40000000f00 */
[----:B------:R-:W-:Y:S01]  /*01d0*/  MOV R27, R25 ;  /* 0x00000019001b7202 */ /* 0x000fe20000000f00 */
[----:B------:R-:W-:Y:S01]  /*01e0*/  UIADD3 UR7, UPT, UPT, -UR4, URZ, URZ ;  /* 0x000000ff04077290 */ /* 0x000fe2000fffe1ff */
[----:B0-----:R-:W-:-:S03]  /*01f0*/  IMAD.WIDE.U32 R2, R26, 0x8, R2 ;  /* 0x000000081a027825 */ /* 0x001fc600078e0002 */
[----:B------:R-:W-:-:S04]  /*0200*/  IADD3 R2, P0, PT, R2, 0x20, RZ ;  /* 0x0000002002027810 */ /* 0x000fc80007f1e0ff */
[----:B------:R-:W-:-:S09]  /*0210*/  IADD3.X R3, PT, PT, RZ, R3, RZ, P0, !PT ;  /* 0x00000003ff037210 */ /* 0x000fd200007fe4ff */
.L_x_2:
[----:B0-----:R-:W0:Y:S01]  /*0220*/  LDC.64 R4, c[0x0][0x388] ;  /* 0x0000e200ff047b82 */ /* 0x001e220000000a00 */
[----:B------:R-:W2:Y:S04]  /*0230*/  LDG.E.64 R14, desc[UR8][R2.64+-0x20] ;  /* 0xffffe008020e7981 */ /* 0x000ea8000c1e1b00 */
[----:B------:R-:W3:Y:S04]  /*0240*/  LDG.E.64 R6, desc[UR8][R2.64+-0x18] ;  /* 0xffffe80802067981 */ /* 0x000ee8000c1e1b00 */
[----:B------:R-:W4:Y:S01]  /*0250*/  LDG.E.64 R8, desc[UR8][R2.64+-0x10] ;  /* 0xfffff00802087981 */ /* 0x000f22000c1e1b00 */
[----:B-1----:R-:W2:Y:S03]  /*0260*/  F2F.F64.F32 R16, R28 ;  /* 0x0000001c00107310 */ /* 0x002ea60000201800 */
[----:B------:R-:W5:Y:S01]  /*0270*/  LDG.E.64 R20, desc[UR8][R2.64+-0x8] ;  /* 0xfffff80802147981 */ /* 0x000f62000c1e1b00 */
[----:B0-----:R-:W-:-:S05]  /*0280*/  IMAD.WIDE R4, R27, 0x8, R4 ;  /* 0x000000081b047825 */ /* 0x001fca00078e0204 */
[----:B------:R-:W2:Y:S01]  /*0290*/  LDG.E.64 R12, desc[UR8][R4.64] ;  /* 0x00000008040c7981 */ /* 0x000ea2000c1e1b00 */
[----:B------:R-:W-:-:S05]  /*02a0*/  IMAD.WIDE R22, R0, 0x8, R4 ;  /* 0x0000000800167825 */ /* 0x000fca00078e0204 */
[----:B------:R0:W3:Y:S02]  /*02b0*/  LDG.E.64 R4, desc[UR8][R22.64] ;  /* 0x0000000816047981 */ /* 0x0000e4000c1e1b00 */
[----:B0-----:R-:W-:-:S05]  /*02c0*/  IMAD.WIDE R22, R0, 0x8, R22 ;  /* 0x0000000800167825 */ /* 0x001fca00078e0216 */
[----:B------:R-:W4:Y:S01]  /*02d0*/  LDG.E.64 R10, desc[UR8][R22.64] ;  /* 0x00000008160a7981 */ /* 0x000f22000c1e1b00 */
[----:B------:R-:W-:Y:S01]  /*02e0*/  IMAD.WIDE R18, R0, 0x8, R22 ;  /* 0x0000000800127825 */ /* 0x000fe200078e0216 */
[----:B--2---:R-:W-:-:S04]  /*02f0*/  DFMA R16, R14, R12, R16 ;  /* 0x0000000c0e10722b */ /* 0x004fc80000000010 */
[----:B------:R3:W5:Y:S02]  /*0300*/  LDG.E.64 R12, desc[UR8][R18.64] ;  /* 0x00000008120c7981 */ /* 0x000764000c1e1b00 */
[----:B------:R-:W0:Y:S08]  /*0310*/  F2F.F32.F64 R14, R16 ;  /* 0x00000010000e7310 */ /* 0x000e300000301000 */
[----:B0-----:R-:W3:Y:S01]  /*0320*/  F2F.F64.F32 R14, R14 ;  /* 0x0000000e000e7310 */ /* 0x001ee20000201800 */
[C---:B------:R-:W-:Y:S01]  /*0330*/  IMAD.WIDE R16, R0.reuse, 0x8, R18 ;  /* 0x0000000800107825 */ /* 0x040fe200078e0212 */
[----:B---3--:R-:W-:Y:S01]  /*0340*/  DFMA R18, R6, R4, R14 ;  /* 0x000000040612722b */ /* 0x008fe2000000000e */
[----:B------:R-:W2:Y:S04]  /*0350*/  LDG.E.64 R4, desc[UR8][R2.64] ;  /* 0x0000000802047981 */ /* 0x000ea8000c1e1b00 */
[----:B------:R0:W2:Y:S05]  /*0360*/  LDG.E.64 R6, desc[UR8][R16.64] ;  /* 0x0000000810067981 */ /* 0x0000aa000c1e1b00 */
[----:B------:R-:W1:Y:S01]  /*0370*/  F2F.F32.F64 R18, R18 ;  /* 0x0000001200127310 */ /* 0x000e620000301000 */
[----:B------:R-:W-:-:S07]  /*0380*/  IMAD.WIDE R22, R0, 0x8, R16 ;  /* 0x0000000800167825 */ /* 0x000fce00078e0210 */
[----:B-1----:R1:W4:Y:S02]  /*0390*/  F2F.F64.F32 R14, R18 ;  /* 0x00000012000e7310 */ /* 0x0023240000201800 */
[----:B-1----:R-:W3:Y:S01]  /*03a0*/  LDG.E.64 R18, desc[UR8][R2.64+0x18] ;  /* 0x0000180802127981 */ /* 0x002ee2000c1e1b00 */
[----:B----4-:R-:W-:-:S03]  /*03b0*/  DFMA R28, R8, R10, R14 ;  /* 0x0000000a081c722b */ /* 0x010fc6000000000e */
[----:B------:R-:W4:Y:S04]  /*03c0*/  LDG.E.64 R8, desc[UR8][R2.64+0x8] ;  /* 0x0000080802087981 */ /* 0x000f28000c1e1b00 */
[----:B------:R1:W4:Y:S01]  /*03d0*/  LDG.E.64 R10, desc[UR8][R22.64] ;  /* 0x00000008160a7981 */ /* 0x000322000c1e1b00 */
[----:B------:R-:W0:Y:S08]  /*03e0*/  F2F.F32.F64 R14, R28 ;  /* 0x0000001c000e7310 */ /* 0x000e300000301000 */
[----:B0-----:R-:W5:Y:S01]  /*03f0*/  F2F.F64.F32 R14, R14 ;  /* 0x0000000e000e7310 */ /* 0x001f620000201800 */
[----:B------:R-:W-:-:S04]  /*0400*/  IMAD.WIDE R28, R0, 0x8, R22 ;  /* 0x00000008001c7825 */ /* 0x000fc800078e0216 */
[----:B------:R-:W-:-:S06]  /*0410*/  IMAD.WIDE R16, R0, 0x8, R28 ;  /* 0x0000000800107825 */ /* 0x000fcc00078e021c */
[----:B------:R-:W3:Y:S01]  /*0420*/  LDG.E.64 R16, desc[UR8][R16.64] ;  /* 0x0000000810107981 */ /* 0x000ee2000c1e1b00 */
[----:B-----5:R-:W-:-:S03]  /*0430*/  DFMA R20, R20, R12, R14 ;  /* 0x0000000c1414722b */ /* 0x020fc6000000000e */
[----:B------:R0:W5:Y:S04]  /*0440*/  LDG.E.64 R12, desc[UR8][R2.64+0x10] ;  /* 0x00001008020c7981 */ /* 0x000168000c1e1b00 */
[----:B------:R-:W5:Y:S03]  /*0450*/  LDG.E.64 R14, desc[UR8][R28.64] ;  /* 0x000000081c0e7981 */ /* 0x000f66000c1e1b00 */
[----:B------:R-:W1:Y:S08]  /*0460*/  F2F.F32.F64 R20, R20 ;  /* 0x0000001400147310 */ /* 0x000e700000301000 */
[----:B-1----:R-:W2:Y:S02]  /*0470*/  F2F.F64.F32 R22, R20 ;  /* 0x0000001400167310 */ /* 0x002ea40000201800 */
[----:B--2---:R-:W-:-:S10]  /*0480*/  DFMA R4, R4, R6, R22 ;  /* 0x000000060404722b */ /* 0x004fd40000000016 */
[----:B------:R-:W1:Y:S08]  /*0490*/  F2F.F32.F64 R4, R4 ;  /* 0x0000000400047310 */ /* 0x000e700000301000 */
[----:B-1----:R-:W4:Y:S02]  /*04a0*/  F2F.F64.F32 R6, R4 ;  /* 0x0000000400067310 */ /* 0x002f240000201800 */
[----:B----4-:R-:W-:-:S10]  /*04b0*/  DFMA R6, R8, R10, R6 ;  /* 0x0000000a0806722b */ /* 0x010fd40000000006 */
[----:B------:R-:W1:Y:S08]  /*04c0*/  F2F.F32.F64 R6, R6 ;  /* 0x0000000600067310 */ /* 0x000e700000301000 */
[----:B-1----:R-:W5:Y:S01]  /*04d0*/  F2F.F64.F32 R8, R6 ;  /* 0x0000000600087310 */ /* 0x002f620000201800 */
[----:B------:R-:W-:-:S04]  /*04e0*/  UIADD3 UR7, UPT, UPT, UR7, 0x8, URZ ;  /* 0x0000000807077890 */ /* 0x000fc8000fffe0ff */
[----:B------:R-:W-:Y:S01]  /*04f0*/  UISETP.NE.AND UP1, UPT, UR7, URZ, UPT ;  /* 0x000000ff0700728c */ /* 0x000fe2000bf25270 */
[----:B0-----:R-:W-:Y:S02]  /*0500*/  IADD3 R2, P0, PT, R2, 0x40, RZ ;  /* 0x0000004002027810 */ /* 0x001fe40007f1e0ff */
[----:B------:R-:W-:Y:S02]  /*0510*/  LEA R27, R0, R27, 0x3 ;  /* 0x0000001b001b7211 */ /* 0x000fe400078e18ff */
[----:B------:R-:W-:Y:S01]  /*0520*/  IADD3.X R3, PT, PT, RZ, R3, RZ, P0, !PT ;  /* 0x00000003ff037210 */ /* 0x000fe200007fe4ff */
[----:B-----5:R-:W-:-:S10]  /*0530*/  DFMA R8, R12, R14, R8 ;  /* 0x0000000e0c08722b */ /* 0x020fd40000000008 */
[----:B------:R-:W0:Y:S08]  /*0540*/  F2F.F32.F64 R8, R8 ;  /* 0x0000000800087310 */ /* 0x000e300000301000 */
[----:B0-----:R-:W3:Y:S02]  /*0550*/  F2F.F64.F32 R10, R8 ;  /* 0x00000008000a7310 */ /* 0x001ee40000201800 */
[----:B---3--:R-:W-:-:S06]  /*0560*/  DFMA R10, R18, R16, R10 ;  /* 0x00000010120a722b */ /* 0x008fcc000000000a */
[----:B------:R0:W1:Y:S01]  /*0570*/  F2F.F32.F64 R28, R10 ;  /* 0x0000000a001c7310 */ /* 0x0000620000301000 */
[----:B------:R-:W-:Y:S05]  /*0580*/  BRA.U UP1, `(.L_x_2) ;  /* 0xfffffffd01247547 */ /* 0x000fea000b83ffff */
.L_x_1:
[----:B------:R-:W-:Y:S05]  /*0590*/  BRA.U !UP0, `(.L_x_3) ;  /* 0x00000005083c7547 */ /* 0x000fea000b800000 */
[----:B------:R-:W-:Y:S02]  /*05a0*/  UISETP.GE.U32.AND UP0, UPT, UR6, 0x4, UPT ;  /* 0x000000040600788c */ /* 0x000fe4000bf06070 */
[----:B------:R-:W-:-:S04]  /*05b0*/  ULOP3.LUT UR7, UR5, 0x3, URZ, 0xc0, !UPT ;  /* 0x0000000305077892 */ /* 0x000fc8000f8ec0ff */
[----:B------:R-:W-:-:S03]  /*05c0*/  UISETP.NE.AND UP1, UPT, UR7, URZ, UPT ;  /* 0x000000ff0700728c */ /* 0x000fc6000bf25270 */
[----:B------:R-:W-:Y:S08]  /*05d0*/  BRA.U !UP0, `(.L_x_4) ;  /* 0x00000001088c7547 */ /* 0x000ff0000b800000 */
[----:B------:R-:W2:Y:S01]  /*05e0*/  LDC.64 R2, c[0x0][0x380] ;  /* 0x0000e000ff027b82 */ /* 0x000ea20000000a00 */
[----:B------:R-:W-:Y:S01]  /*05f0*/  IADD3 R5, PT, PT, R26, UR4, RZ ;  /* 0x000000041a057c10 */ /* 0x000fe2000fffe0ff */
[----:B------:R-:W-:Y:S01]  /*0600*/  IMAD R7, R0, UR4, R25 ;  /* 0x0000000400077c24 */ /* 0x000fe2000f8e0219 */
[----:B------:R-:W3:Y:S05]  /*0610*/  LDCU.64 UR10, c[0x0][0x380] ;  /* 0x00007000ff0a77ac */ /* 0x000eea0008000a00 */
[----:B------:R-:W4:Y:S01]  /*0620*/  LDC.64 R8, c[0x0][0x388] ;  /* 0x0000e200ff087b82 */ /* 0x000f220000000a00 */
[----:B--2---:R-:W-:-:S06]  /*0630*/  IMAD.WIDE.U32 R2, R5, 0x8, R2 ;  /* 0x0000000805027825 */ /* 0x004fcc00078e0002 */
[----:B------:R-:W2:Y:S01]  /*0640*/  LDG.E.64 R2, desc[UR8][R2.64] ;  /* 0x0000000802027981 */ /* 0x000ea2000c1e1b00 */
[----:B----4-:R-:W-:-:S05]  /*0650*/  IMAD.WIDE R8, R7, 0x8, R8 ;  /* 0x0000000807087825 */ /* 0x010fca00078e0208 */
[----:B------:R-:W2:Y:S01]  /*0660*/  LDG.E.64 R4, desc[UR8][R8.64] ;  /* 0x0000000808047981 */ /* 0x000ea2000c1e1b00 */
[----:B------:R-:W-:-:S04]  /*0670*/  IADD3 R6, P0, PT, R26, UR4, RZ ;  /* 0x000000041a067c10 */ /* 0x000fc8000ff1e0ff */
[----:B------:R-:W-:Y:S02]  /*0680*/  IADD3.X R7, PT, PT, RZ, RZ, RZ, P0, !PT ;  /* 0x000000ffff077210 */ /* 0x000fe400007fe4ff */
[----:B---3--:R-:W-:Y:S01]  /*0690*/  LEA R18, P0, R6, UR10, 0x3 ;  /* 0x0000000a06127c11 */ /* 0x008fe2000f8018ff */
[----:B------:R-:W-:-:S03]  /*06a0*/  IMAD.WIDE R20, R0, 0x8, R8 ;  /* 0x0000000800147825 */ /* 0x000fc600078e0208 */
[----:B------:R-:W-:Y:S02]  /*06b0*/  LEA.HI.X R19, R6, UR11, R7, 0x3, P0 ;  /* 0x0000000b06137c11 */ /* 0x000fe400080f1c07 */
[----:B------:R-:W3:Y:S04]  /*06c0*/  LDG.E.64 R12, desc[UR8][R20.64] ;  /* 0x00000008140c7981 */ /* 0x000ee8000c1e1b00 */
[----:B0-----:R-:W3:Y:S01]  /*06d0*/  LDG.E.64 R10, desc[UR8][R18.64+0x8] ;  /* 0x00000808120a7981 */ /* 0x001ee2000c1e1b00 */
[----:B------:R-:W-:-:S03]  /*06e0*/  IMAD.WIDE R22, R0, 0x8, R20 ;  /* 0x0000000800167825 */ /* 0x000fc600078e0214 */
[----:B------:R-:W4:Y:S04]  /*06f0*/  LDG.E.64 R6, desc[UR8][R18.64+0x10] ;  /* 0x0000100812067981 */ /* 0x000f28000c1e1b00 */
[----:B------:R-:W4:Y:S01]  /*0700*/  LDG.E.64 R8, desc[UR8][R22.64] ;  /* 0x0000000816087981 */ /* 0x000f22000c1e1b00 */
[----:B------:R-:W-:-:S03]  /*0710*/  IMAD.WIDE R16, R0, 0x8, R22 ;  /* 0x0000000800107825 */ /* 0x000fc600078e0216 */
[----:B------:R-:W5:Y:S04]  /*0720*/  LDG.E.64 R14, desc[UR8][R18.64+0x18] ;  /* 0x00001808120e7981 */ /* 0x000f68000c1e1b00 */
[----:B------:R-:W5:Y:S01]  /*0730*/  LDG.E.64 R16, desc[UR8][R16.64] ;  /* 0x0000000810107981 */ /* 0x000f62000c1e1b00 */
[----:B-1----:R-:W2:Y:S01]  /*0740*/  F2F.F64.F32 R28, R28 ;  /* 0x0000001c001c7310 */ /* 0x002ea20000201800 */
[----:B------:R-:W-:Y:S01]  /*0750*/  UIADD3 UR4, UPT, UPT, UR4, 0x4, URZ ;  /* 0x0000000404047890 */ /* 0x000fe2000fffe0ff */
[----:B--2---:R-:W-:-:S10]  /*0760*/  DFMA R2, R2, R4, R28 ;  /* 0x000000040202722b */ /* 0x004fd4000000001c */
[----:B------:R-:W0:Y:S08]  /*0770*/  F2F.F32.F64 R2, R2 ;  /* 0x0000000200027310 */ /* 0x000e300000301000 */
[----:B0-----:R-:W3:Y:S02]  /*0780*/  F2F.F64.F32 R4, R2 ;  /* 0x0000000200047310 */ /* 0x001ee40000201800 */
[----:B---3--:R-:W-:-:S10]  /*0790*/  DFMA R4, R10, R12, R4 ;  /* 0x0000000c0a04722b */ /* 0x008fd40000000004 */
[----:B------:R-:W0:Y:S08]  /*07a0*/  F2F.F32.F64 R4, R4 ;  /* 0x0000000400047310 */ /* 0x000e300000301000 */
[----:B0-----:R-:W4:Y:S02]  /*07b0*/  F2F.F64.F32 R10, R4 ;  /* 0x00000004000a7310 */ /* 0x001f240000201800 */
[----:B----4-:R-:W-:-:S10]  /*07c0*/  DFMA R6, R6, R8, R10 ;  /* 0x000000080606722b */ /* 0x010fd4000000000a */
[----:B------:R-:W0:Y:S08]  /*07d0*/  F2F.F32.F64 R6, R6 ;  /* 0x0000000600067310 */ /* 0x000e300000301000 */
[----:B0-----:R-:W5:Y:S02]  /*07e0*/  F2F.F64.F32 R8, R6 ;  /* 0x0000000600087310 */ /* 0x001f640000201800 */
[----:B-----5:R-:W-:-:S06]  /*07f0*/  DFMA R8, R14, R16, R8 ;  /* 0x000000100e08722b */ /* 0x020fcc0000000008 */
[----:B------:R2:W3:Y:S05]  /*0800*/  F2F.F32.F64 R28, R8 ;  /* 0x00000008001c7310 */ /* 0x0004ea0000301000 */
.L_x_4:
[----:B------:R-:W-:Y:S05]  /*0810*/  BRA.U !UP1, `(.L_x_3) ;  /* 0x00000001099c7547 */ /* 0x000fea000b800000 */
[----:B------:R-:W-:Y:S02]  /*0820*/  UISETP.NE.AND UP0, UPT, UR7, 0x1, UPT ;  /* 0x000000010700788c */ /* 0x000fe4000bf05270 */
[----:B------:R-:W-:-:S04]  /*0830*/  ULOP3.LUT UR5, UR5, 0x1, URZ, 0xc0, !UPT ;  /* 0x0000000105057892 */ /* 0x000fc8000f8ec0ff */
[----:B------:R-:W-:-:S03]  /*0840*/  UISETP.NE.U32.AND UP1, UPT, UR5, 0x1, UPT ;  /* 0x000000010500788c */ /* 0x000fc6000bf25070 */
[----:B------:R-:W-:Y:S08]  /*0850*/  BRA.U !UP0, `(.L_x_5) ;  /* 0x00000001085c7547 */ /* 0x000ff0000b800000 */
[----:B------:R-:W4:Y:S01]  /*0860*/  LDC.64 R2, c[0x0][0x380] ;  /* 0x0000e000ff027b82 */ /* 0x000f220000000a00 */
[----:B------:R-:W-:Y:S01]  /*0870*/  IADD3 R7, PT, PT, R26, UR4, RZ ;  /* 0x000000041a077c10 */ /* 0x000fe2000fffe0ff */
[----:B--2---:R-:W-:Y:S01]  /*0880*/  IMAD R9, R0, UR4, R25 ;  /* 0x0000000400097c24 */ /* 0x004fe2000f8e0219 */
[----:B------:R-:W2:Y:S05]  /*0890*/  LDCU.64 UR6, c[0x0][0x380] ;  /* 0x00007000ff0677ac */ /* 0x000eaa0008000a00 */
[----:B------:R-:W5:Y:S01]  /*08a0*/  LDC.64 R4, c[0x0][0x388] ;  /* 0x0000e200ff047b82 */ /* 0x000f620000000a00 */
[----:B----4-:R-:W-:-:S06]  /*08b0*/  IMAD.WIDE.U32 R2, R7, 0x8, R2 ;  /* 0x0000000807027825 */ /* 0x010fcc00078e0002 */
[----:B------:R-:W4:Y:S01]  /*08c0*/  LDG.E.64 R2, desc[UR8][R2.64] ;  /* 0x0000000802027981 */ /* 0x000f22000c1e1b00 */
[----:B-----5:R-:W-:-:S05]  /*08d0*/  IMAD.WIDE R6, R9, 0x8, R4 ;  /* 0x0000000809067825 */ /* 0x020fca00078e0204 */
[----:B------:R-:W4:Y:S01]  /*08e0*/  LDG.E.64 R4, desc[UR8][R6.64] ;  /* 0x0000000806047981 */ /* 0x000f22000c1e1b00 */
[----:B------:R-:W-:-:S04]  /*08f0*/  IADD3 R9, P0, PT, R26, UR4, RZ ;  /* 0x000000041a097c10 */ /* 0x000fc8000ff1e0ff */
[----:B0-----:R-:W-:Y:S02]  /*0900*/  IADD3.X R10, PT, PT, RZ, RZ, RZ, P0, !PT ;  /* 0x000000ffff0a7210 */ /* 0x001fe400007fe4ff */
[----:B--2---:R-:W-:-:S04]  /*0910*/  LEA R8, P0, R9, UR6, 0x3 ;  /* 0x0000000609087c11 */ /* 0x004fc8000f8018ff */
[----:B------:R-:W-:Y:S01]  /*0920*/  LEA.HI.X R9, R9, UR7, R10, 0x3, P0 ;  /* 0x0000000709097c11 */ /* 0x000fe200080f1c0a */
[----:B------:R-:W-:-:S05]  /*0930*/  IMAD.WIDE R10, R0, 0x8, R6 ;  /* 0x00000008000a7825 */ /* 0x000fca00078e0206 */
[----:B------:R-:W2:Y:S04]  /*0940*/  LDG.E.64 R8, desc[UR8][R8.64+0x8] ;  /* 0x0000080808087981 */ /* 0x000ea8000c1e1b00 */
[----:B------:R-:W2:Y:S01]  /*0950*/  LDG.E.64 R10, desc[UR8][R10.64] ;  /* 0x000000080a0a7981 */ /* 0x000ea2000c1e1b00 */
[----:B-1-3--:R-:W4:Y:S01]  /*0960*/  F2F.F64.F32 R28, R28 ;  /* 0x0000001c001c7310 */ /* 0x00af220000201800 */
[----:B------:R-:W-:Y:S01]  /*0970*/  UIADD3 UR4, UPT, UPT, UR4, 0x2, URZ ;  /* 0x0000000204047890 */ /* 0x000fe2000fffe0ff */
[----:B----4-:R-:W-:-:S10]  /*0980*/  DFMA R2, R2, R4, R28 ;  /* 0x000000040202722b */ /* 0x010fd4000000001c */
[----:B------:R-:W0:Y:S08]  /*0990*/  F2F.F32.F64 R2, R2 ;  /* 0x0000000200027310 */ /* 0x000e300000301000 */
[----:B0-----:R-:W2:Y:S02]  /*09a0*/  F2F.F64.F32 R4, R2 ;  /* 0x0000000200047310 */ /* 0x001ea40000201800 */
[----:B--2---:R-:W-:-:S06]  /*09b0*/  DFMA R4, R8, R10, R4 ;  /* 0x0000000a0804722b */ /* 0x004fcc0000000004 */
[----:B------:R4:W0:Y:S05]  /*09c0*/  F2F.F32.F64 R28, R4 ;  /* 0x00000004001c7310 */ /* 0x00082a0000301000 */
.L_x_5:
[----:B------:R-:W-:Y:S05]  /*09d0*/  BRA.U UP1, `(.L_x_3) ;  /* 0x00000001012c7547 */ /* 0x000fea000b800000 */
[----:B------:R-:W5:Y:S01]  /*09e0*/  LDC.64 R2, c[0x0][0x380] ;  /* 0x0000e000ff027b82 */ /* 0x000f620000000a00 */
[----:B------:R-:W-:Y:S01]  /*09f0*/  IADD3 R7, PT, PT, R26, UR4, RZ ;  /* 0x000000041a077c10 */ /* 0x000fe2000fffe0ff */
[----:B--2---:R-:W-:-:S06]  /*0a00*/  IMAD R9, R0, UR4, R25 ;  /* 0x0000000400097c24 */ /* 0x004fcc000f8e0219 */
[----:B----4-:R-:W2:Y:S01]  /*0a10*/  LDC.64 R4, c[0x0][0x388] ;  /* 0x0000e200ff047b82 */ /* 0x010ea20000000a00 */
[----:B-----5:R-:W-:-:S06]  /*0a20*/  IMAD.WIDE.U32 R2, R7, 0x8, R2 ;  /* 0x0000000807027825 */ /* 0x020fcc00078e0002 */
[----:B------:R-:W4:Y:S01]  /*0a30*/  LDG.E.64 R2, desc[UR8][R2.64] ;  /* 0x0000000802027981 */ /* 0x000f22000c1e1b00 */
[----:B--2---:R-:W-:-:S06]  /*0a40*/  IMAD.WIDE R4, R9, 0x8, R4 ;  /* 0x0000000809047825 */ /* 0x004fcc00078e0204 */
[----:B------:R-:W4:Y:S01]  /*0a50*/  LDG.E.64 R4, desc[UR8][R4.64] ;  /* 0x0000000804047981 */ /* 0x000f22000c1e1b00 */
[----:B01-3--:R-:W4:Y:S02]  /*0a60*/  F2F.F64.F32 R6, R28 ;  /* 0x0000001c00067310 */ /* 0x00bf240000201800 */
[----:B----4-:R-:W-:-:S06]  /*0a70*/  DFMA R6, R2, R4, R6 ;  /* 0x000000040206722b */ /* 0x010fcc0000000006 */
[----:B------:R0:W1:Y:S05]  /*0a80*/  F2F.F32.F64 R28, R6 ;  /* 0x00000006001c7310 */ /* 0x00006a0000301000 */
.L_x_3:
[----:B01-3--:R-:W0:Y:S02]  /*0a90*/  F2F.F64.F32 R28, R28 ;  /* 0x0000001c001c7310 */ /* 0x00be240000201800 */
.L_x_0:
[----:B------:R-:W1:Y:S01]  /*0aa0*/  LDC.64 R2, c[0x0][0x390] ;  /* 0x0000e400ff027b82 */ /* 0x000e620000000a00 */
[----:B------:R-:W-:-:S04]  /*0ab0*/  IMAD R25, R24, R0, R25 ;  /* 0x0000000018197224 */ /* 0x000fc800078e0219 */
[----:B-1----:R-:W-:-:S05]  /*0ac0*/  IMAD.WIDE R2, R25, 0x8, R2 ;  /* 0x0000000819027825 */ /* 0x002fca00078e0202 */
[----:B0-----:R-:W-:Y:S01]  /*0ad0*/  STG.E.64 desc[UR8][R2.64], R28 ;  /* 0x0000001c02007986 */ /* 0x001fe2000c101b08 */
[----:B------:R-:W-:Y:S05]  /*0ae0*/  EXIT ;  /* 0x000000000000794d */ /* 0x000fea0003800000 */
.L_x_6:
[----:B------:R-:W-:-:S00]  /*0af0*/  BRA `(.L_x_6) ;  /* 0xfffffffc00fc7947 */ /* 0x000fc0000383ffff */
[----:B------:R-:W-:-:S00]  /*0b00*/  NOP ;  /* 0x0000000000007918 */ /* 0x000fc00000000000 */
[----:B------:R-:W-:-:S00]  /*0b10*/  NOP ;  /* 0x0000000000007918 */ /* 0x000fc00000000000 */
[----:B------:R-:W-:-:S00]  /*0b20*/  NOP ;  /* 0x0000000000007918 */ /* 0x000fc00000000000 */
[----:B------:R-:W-:-:S00]  /*0b30*/  NOP ;  /* 0x0000000000007918 */ /* 0x000fc00000000000 */
[----:B------:R-:W-:-:S00]  /*0b40*/  NOP ;  /* 0x0000000000007918 */ /* 0x000fc00000000000 */
[----:B------:R-:W-:-:S00]  /*0b50*/  NOP ;  /* 0x0000000000007918 */ /* 0x000fc00000000000 */
[----:B------:R-:W-:-:S00]  /*0b60*/  NOP ;  /* 0x0000000000007918 */ /* 0x000fc00000000000 */
[----:B------:R-:W-:-:S00]  /*0b70*/  NOP ;  /* 0x0000000000007918 */ /* 0x000fc00000000000 */
.L_x_7:


//--------------------- .nv.shared.reserved.0     --------------------------
	.section	.nv.shared.reserved.0,"aw",@nobits
	.weak		__nv_reservedSMEM_offset_0_alias
	.size		__nv_reservedSMEM_offset_0_alias, 0, 64
	.other		__nv_reservedSMEM_offset_0_alias,@"STO_CUDA_RESERVED_SHARED STV_DEFAULT"
__nv_reservedSMEM_offset_0_alias:
	.zero		0
	.zero		64


//--------------------- .nv.constant0.matrixMulKernel --------------------------
	.section	.nv.constant0.matrixMulKernel,"a",@progbits
	.sectionflags	@""
	.align	4
.nv.constant0.matrixMulKernel:
	.zero		932


//--------------------- SYMBOLS --------------------------

	.type		.nv.reservedSmem.offset0,@object
	.size		.nv.reservedSmem.offset0,0x4
